//
// Generated by NVIDIA NVVM Compiler
//
// Compiler Build ID: CL-36424714
// Cuda compilation tools, release 13.0, V13.0.88
// Based on NVVM 20.0.0
//

.version 9.0
.target sm_100
.address_size 64

	// .globl	_Z15nhwc2nchwKernelPKhPfiiii

.visible .entry _Z15nhwc2nchwKernelPKhPfiiii(
	.param .u64 .ptr .align 1 _Z15nhwc2nchwKernelPKhPfiiii_param_0,
	.param .u64 .ptr .align 1 _Z15nhwc2nchwKernelPKhPfiiii_param_1,
	.param .u32 _Z15nhwc2nchwKernelPKhPfiiii_param_2,
	.param .u32 _Z15nhwc2nchwKernelPKhPfiiii_param_3,
	.param .u32 _Z15nhwc2nchwKernelPKhPfiiii_param_4,
	.param .u32 _Z15nhwc2nchwKernelPKhPfiiii_param_5
)
{
	.reg .b16 	%rs<3>;
	.reg .b32 	%r<17>;
	.reg .b32 	%f<3>;
	.reg .b64 	%rd<9>;

	ld.param.u64 	%rd1, [_Z15nhwc2nchwKernelPKhPfiiii_param_0];
	ld.param.u64 	%rd2, [_Z15nhwc2nchwKernelPKhPfiiii_param_1];
	ld.param.u32 	%r1, [_Z15nhwc2nchwKernelPKhPfiiii_param_2];
	ld.param.u32 	%r2, [_Z15nhwc2nchwKernelPKhPfiiii_param_3];
	ld.param.u32 	%r3, [_Z15nhwc2nchwKernelPKhPfiiii_param_4];
	ld.param.u32 	%r4, [_Z15nhwc2nchwKernelPKhPfiiii_param_5];
	cvta.to.global.u64 	%rd3, %rd2;
	cvta.to.global.u64 	%rd4, %rd1;
	mov.u32 	%r5, %tid.x;
	mov.u32 	%r6, %ctaid.x;
	mov.u32 	%r7, %ntid.x;
	mad.lo.s32 	%r8, %r6, %r7, %r5;
	div.s32 	%r9, %r8, %r2;
	mul.lo.s32 	%r10, %r9, %r2;
	sub.s32 	%r11, %r8, %r10;
	div.s32 	%r12, %r8, %r3;
	mul.lo.s32 	%r13, %r12, %r3;
	sub.s32 	%r14, %r8, %r13;
	mad.lo.s32 	%r15, %r12, %r4, %r14;
	cvt.s64.s32 	%rd5, %r15;
	add.s64 	%rd6, %rd4, %rd5;
	ld.global.nc.u8 	%rs1, [%rd6];
	cvt.u16.u8 	%rs2, %rs1;
	cvt.rn.f32.u16 	%f1, %rs2;
	div.rn.f32 	%f2, %f1, 0f437F0000;
	mad.lo.s32 	%r16, %r11, %r1, %r9;
	mul.wide.s32 	%rd7, %r16, 4;
	add.s64 	%rd8, %rd3, %rd7;
	st.global.f32 	[%rd8], %f2;
	ret;

}
	// .globl	_Z22normalizeChannelKernelIfEvPT_mS0_S0_
.visible .entry _Z22normalizeChannelKernelIfEvPT_mS0_S0_(
	.param .u64 .ptr .align 1 _Z22normalizeChannelKernelIfEvPT_mS0_S0__param_0,
	.param .u64 _Z22normalizeChannelKernelIfEvPT_mS0_S0__param_1,
	.param .f32 _Z22normalizeChannelKernelIfEvPT_mS0_S0__param_2,
	.param .f32 _Z22normalizeChannelKernelIfEvPT_mS0_S0__param_3
)
{
	.reg .pred 	%p<2>;
	.reg .b32 	%r<5>;
	.reg .b32 	%f<6>;
	.reg .b64 	%rd<7>;

	ld.param.u64 	%rd2, [_Z22normalizeChannelKernelIfEvPT_mS0_S0__param_0];
	ld.param.u64 	%rd3, [_Z22normalizeChannelKernelIfEvPT_mS0_S0__param_1];
	ld.param.f32 	%f1, [_Z22normalizeChannelKernelIfEvPT_mS0_S0__param_2];
	ld.param.f32 	%f2, [_Z22normalizeChannelKernelIfEvPT_mS0_S0__param_3];
	mov.u32 	%r1, %tid.x;
	mov.u32 	%r2, %ctaid.x;
	mov.u32 	%r3, %ntid.x;
	mad.lo.s32 	%r4, %r2, %r3, %r1;
	cvt.s64.s32 	%rd1, %r4;
	setp.le.u64 	%p1, %rd3, %rd1;
	@%p1 bra 	$L__BB1_2;
	cvta.to.global.u64 	%rd4, %rd2;
	shl.b64 	%rd5, %rd1, 2;
	add.s64 	%rd6, %rd4, %rd5;
	ld.global.f32 	%f3, [%rd6];
	sub.f32 	%f4, %f3, %f1;
	div.rn.f32 	%f5, %f4, %f2;
	st.global.f32 	[%rd6], %f5;
$L__BB1_2:
	ret;

}


// ===== COMPILED SASS (sm_100) =====

	.target	sm_100

	.elftype	@"ET_EXEC"


//--------------------- .note.nv.tkinfo           --------------------------
	.section	.note.nv.tkinfo,"",@"SHT_NOTE"
	.sectionflags	@"SHF_NOTE_NV_TKINFO"
	.tkinfo
        /*0018*/ 	.word	0x00000002
        /*0030*/ 	.string	""
        /*0030*/ 	.string	"ptxas"
        /*0030*/ 	.string	"Cuda compilation tools, release 13.0, V13.0.88"
        /*0030*/ 	.string	"Build cuda_13.0.r13.0/compiler.36424714_0"
        /*0030*/ 	.string	"-arch sm_100 -m 64 "



//--------------------- .note.nv.cuinfo           --------------------------
	.section	.note.nv.cuinfo,"",@"SHT_NOTE"
	.sectionflags	@"SHF_NOTE_NV_CUINFO"
        /*0018*/ 	.short	0x0002
        /*001a*/ 	.short	0x0064
        /*001c*/ 	.short	0x0082
	.zero		2


//--------------------- .nv.info                  --------------------------
	.section	.nv.info,"",@"SHT_CUDA_INFO"
	.align	4


	//----- nvinfo : EIATTR_REGCOUNT
	.align		4
        /*0000*/ 	.byte	0x04, 0x2f
        /*0002*/ 	.short	(.L_1 - .L_0)
	.align		4
.L_0:
        /*0004*/ 	.word	index@(_Z15nhwc2nchwKernelPKhPfiiii)
        /*0008*/ 	.word	0x0000000e


	//----- nvinfo : EIATTR_FRAME_SIZE
	.align		4
.L_1:
        /*000c*/ 	.byte	0x04, 0x11
        /*000e*/ 	.short	(.L_3 - .L_2)
	.align		4
.L_2:
        /*0010*/ 	.word	index@($__internal_1_$__cuda_sm3x_div_rn_noftz_f32_slowpath)
        /*0014*/ 	.word	0x00000000


	//----- nvinfo : EIATTR_FRAME_SIZE
	.align		4
.L_3:
        /*0018*/ 	.byte	0x04, 0x11
        /*001a*/ 	.short	(.L_5 - .L_4)
	.align		4
.L_4:
        /*001c*/ 	.word	index@(_Z15nhwc2nchwKernelPKhPfiiii)
        /*0020*/ 	.word	0x00000000


	//----- nvinfo : EIATTR_REGCOUNT
	.align		4
.L_5:
        /*0024*/ 	.byte	0x04, 0x2f
        /*0026*/ 	.short	(.L_7 - .L_6)
	.align		4
.L_6:
        /*0028*/ 	.word	index@(_Z22normalizeChannelKernelIfEvPT_mS0_S0_)
        /*002c*/ 	.word	0x00000010


	//----- nvinfo : EIATTR_FRAME_SIZE
	.align		4
.L_7:
        /*0030*/ 	.byte	0x04, 0x11
        /*0032*/ 	.short	(.L_9 - .L_8)
	.align		4
.L_8:
        /*0034*/ 	.word	index@($__internal_0_$__cuda_sm3x_div_rn_noftz_f32_slowpath)
        /*0038*/ 	.word	0x00000000


	//----- nvinfo : EIATTR_FRAME_SIZE
	.align		4
.L_9:
        /*003c*/ 	.byte	0x04, 0x11
        /*003e*/ 	.short	(.L_11 - .L_10)
	.align		4
.L_10:
        /*0040*/ 	.word	index@(_Z22normalizeChannelKernelIfEvPT_mS0_S0_)
        /*0044*/ 	.word	0x00000000


	//----- nvinfo : EIATTR_MIN_STACK_SIZE
	.align		4
.L_11:
        /*0048*/ 	.byte	0x04, 0x12
        /*004a*/ 	.short	(.L_13 - .L_12)
	.align		4
.L_12:
        /*004c*/ 	.word	index@(_Z22normalizeChannelKernelIfEvPT_mS0_S0_)
        /*0050*/ 	.word	0x00000000


	//----- nvinfo : EIATTR_MIN_STACK_SIZE
	.align		4
.L_13:
        /*0054*/ 	.byte	0x04, 0x12
        /*0056*/ 	.short	(.L_15 - .L_14)
	.align		4
.L_14:
        /*0058*/ 	.word	index@(_Z15nhwc2nchwKernelPKhPfiiii)
        /*005c*/ 	.word	0x00000000
.L_15:


//--------------------- .nv.compat                --------------------------
	.section	.nv.compat,"",@"SHT_CUDA_COMPAT_INFO"
	.align	4
        /*0000*/ 	.byte	0x02, 0x09, 0x00, 0x00, 0x02, 0x02, 0x01, 0x00, 0x02, 0x05, 0x05, 0x00, 0x03, 0x07, 0x01, 0x01
        /*0010*/ 	.byte	0x02, 0x03, 0x00, 0x00, 0x02, 0x06, 0x01, 0x00, 0x04, 0x0b, 0x08, 0x00, 0x01, 0x00, 0x00, 0x00
        /*0020*/ 	.byte	0x00, 0x00, 0x00, 0x00


//--------------------- .nv.info._Z22normalizeChannelKernelIfEvPT_mS0_S0_ --------------------------
	.section	.nv.info._Z22normalizeChannelKernelIfEvPT_mS0_S0_,"",@"SHT_CUDA_INFO"
	.sectionflags	@""
	.align	4


	//----- nvinfo : EIATTR_CUDA_API_VERSION
	.align		4
        /*0000*/ 	.byte	0x04, 0x37
        /*0002*/ 	.short	(.L_17 - .L_16)
.L_16:
        /*0004*/ 	.word	0x00000082


	//----- nvinfo : EIATTR_KPARAM_INFO
	.align		4
.L_17:
        /*0008*/ 	.byte	0x04, 0x17
        /*000a*/ 	.short	(.L_19 - .L_18)
.L_18:
        /*000c*/ 	.word	0x00000000
        /*0010*/ 	.short	0x0003
        /*0012*/ 	.short	0x0014
        /*0014*/ 	.byte	0x00, 0xf0, 0x11, 0x00


	//----- nvinfo : EIATTR_KPARAM_INFO
	.align		4
.L_19:
        /*0018*/ 	.byte	0x04, 0x17
        /*001a*/ 	.short	(.L_21 - .L_20)
.L_20:
        /*001c*/ 	.word	0x00000000
        /*0020*/ 	.short	0x0002
        /*0022*/ 	.short	0x0010
        /*0024*/ 	.byte	0x00, 0xf0, 0x11, 0x00


	//----- nvinfo : EIATTR_KPARAM_INFO
	.align		4
.L_21:
        /*0028*/ 	.byte	0x04, 0x17
        /*002a*/ 	.short	(.L_23 - .L_22)
.L_22:
        /*002c*/ 	.word	0x00000000
        /*0030*/ 	.short	0x0001
        /*0032*/ 	.short	0x0008
        /*0034*/ 	.byte	0x00, 0xf0, 0x21, 0x00


	//----- nvinfo : EIATTR_KPARAM_INFO
	.align		4
.L_23:
        /*0038*/ 	.byte	0x04, 0x17
        /*003a*/ 	.short	(.L_25 - .L_24)
.L_24:
        /*003c*/ 	.word	0x00000000
        /*0040*/ 	.short	0x0000
        /*0042*/ 	.short	0x0000
        /*0044*/ 	.byte	0x00, 0xf5, 0x21, 0x00


	//----- nvinfo : EIATTR_SPARSE_MMA_MASK
	.align		4
.L_25:
        /*0048*/ 	.byte	0x03, 0x50
        /*004a*/ 	.short	0x0000


	//----- nvinfo : EIATTR_MAXREG_COUNT
	.align		4
        /*004c*/ 	.byte	0x03, 0x1b
        /*004e*/ 	.short	0x00ff


	//----- nvinfo : EIATTR_MERCURY_ISA_VERSION
	.align		4
        /*0050*/ 	.byte	0x03, 0x5f
        /*0052*/ 	.short	0x0101


	//----- nvinfo : EIATTR_VRC_CTA_INIT_COUNT
	.align		4
        /*0054*/ 	.byte	0x02, 0x4a
	.zero		1
	.zero		1


	//----- nvinfo : EIATTR_EXIT_INSTR_OFFSETS
	.align		4
        /*0058*/ 	.byte	0x04, 0x1c
        /*005a*/ 	.short	(.L_27 - .L_26)


	//   ....[0]....
.L_26:
        /*005c*/ 	.word	0x00000090


	//   ....[1]....
        /*0060*/ 	.word	0x000001f0


	//----- nvinfo : EIATTR_CRS_STACK_SIZE
	.align		4
.L_27:
        /*0064*/ 	.byte	0x04, 0x1e
        /*0066*/ 	.short	(.L_29 - .L_28)
.L_28:
        /*0068*/ 	.word	0x00000000


	//----- nvinfo : EIATTR_CBANK_PARAM_SIZE
	.align		4
.L_29:
        /*006c*/ 	.byte	0x03, 0x19
        /*006e*/ 	.short	0x0018


	//----- nvinfo : EIATTR_PARAM_CBANK
	.align		4
        /*0070*/ 	.byte	0x04, 0x0a
        /*0072*/ 	.short	(.L_31 - .L_30)
	.align		4
.L_30:
        /*0074*/ 	.word	index@(.nv.constant0._Z22normalizeChannelKernelIfEvPT_mS0_S0_)
        /*0078*/ 	.short	0x0380
        /*007a*/ 	.short	0x0018


	//----- nvinfo : EIATTR_SW_WAR
	.align		4
.L_31:
        /*007c*/ 	.byte	0x04, 0x36
        /*007e*/ 	.short	(.L_33 - .L_32)
.L_32:
        /*0080*/ 	.word	0x00000008
.L_33:


//--------------------- .nv.info._Z15nhwc2nchwKernelPKhPfiiii --------------------------
	.section	.nv.info._Z15nhwc2nchwKernelPKhPfiiii,"",@"SHT_CUDA_INFO"
	.sectionflags	@""
	.align	4


	//----- nvinfo : EIATTR_CUDA_API_VERSION
	.align		4
        /*0000*/ 	.byte	0x04, 0x37
        /*0002*/ 	.short	(.L_35 - .L_34)
.L_34:
        /*0004*/ 	.word	0x00000082


	//----- nvinfo : EIATTR_KPARAM_INFO
	.align		4
.L_35:
        /*0008*/ 	.byte	0x04, 0x17
        /*000a*/ 	.short	(.L_37 - .L_36)
.L_36:
        /*000c*/ 	.word	0x00000000
        /*0010*/ 	.short	0x0005
        /*0012*/ 	.short	0x001c
        /*0014*/ 	.byte	0x00, 0xf0, 0x11, 0x00


	//----- nvinfo : EIATTR_KPARAM_INFO
	.align		4
.L_37:
        /*0018*/ 	.byte	0x04, 0x17
        /*001a*/ 	.short	(.L_39 - .L_38)
.L_38:
        /*001c*/ 	.word	0x00000000
        /*0020*/ 	.short	0x0004
        /*0022*/ 	.short	0x0018
        /*0024*/ 	.byte	0x00, 0xf0, 0x11, 0x00


	//----- nvinfo : EIATTR_KPARAM_INFO
	.align		4
.L_39:
        /*0028*/ 	.byte	0x04, 0x17
        /*002a*/ 	.short	(.L_41 - .L_40)
.L_40:
        /*002c*/ 	.word	0x00000000
        /*0030*/ 	.short	0x0003
        /*0032*/ 	.short	0x0014
        /*0034*/ 	.byte	0x00, 0xf0, 0x11, 0x00


	//----- nvinfo : EIATTR_KPARAM_INFO
	.align		4
.L_41:
        /*0038*/ 	.byte	0x04, 0x17
        /*003a*/ 	.short	(.L_43 - .L_42)
.L_42:
        /*003c*/ 	.word	0x00000000
        /*0040*/ 	.short	0x0002
        /*0042*/ 	.short	0x0010
        /*0044*/ 	.byte	0x00, 0xf0, 0x11, 0x00


	//----- nvinfo : EIATTR_KPARAM_INFO
	.align		4
.L_43:
        /*0048*/ 	.byte	0x04, 0x17
        /*004a*/ 	.short	(.L_45 - .L_44)
.L_44:
        /*004c*/ 	.word	0x00000000
        /*0050*/ 	.short	0x0001
        /*0052*/ 	.short	0x0008
        /*0054*/ 	.byte	0x00, 0xf5, 0x21, 0x00


	//----- nvinfo : EIATTR_KPARAM_INFO
	.align		4
.L_45:
        /*0058*/ 	.byte	0x04, 0x17
        /*005a*/ 	.short	(.L_47 - .L_46)
.L_46:
        /*005c*/ 	.word	0x00000000
        /*0060*/ 	.short	0x0000
        /*0062*/ 	.short	0x0000
        /*0064*/ 	.byte	0x00, 0xf5, 0x21, 0x00


	//----- nvinfo : EIATTR_SPARSE_MMA_MASK
	.align		4
.L_47:
        /*0068*/ 	.byte	0x03, 0x50
        /*006a*/ 	.short	0x0000


	//----- nvinfo : EIATTR_MAXREG_COUNT
	.align		4
        /*006c*/ 	.byte	0x03, 0x1b
        /*006e*/ 	.short	0x00ff


	//----- nvinfo : EIATTR_MERCURY_ISA_VERSION
	.align		4
        /*0070*/ 	.byte	0x03, 0x5f
        /*0072*/ 	.short	0x0101


	//----- nvinfo : EIATTR_VRC_CTA_INIT_COUNT
	.align		4
        /*0074*/ 	.byte	0x02, 0x4a
	.zero		1
	.zero		1


	//----- nvinfo : EIATTR_EXIT_INSTR_OFFSETS
	.align		4
        /*0078*/ 	.byte	0x04, 0x1c
        /*007a*/ 	.short	(.L_49 - .L_48)


	//   ....[0]....
.L_48:
        /*007c*/ 	.word	0x00000520


	//----- nvinfo : EIATTR_CRS_STACK_SIZE
	.align		4
.L_49:
        /*0080*/ 	.byte	0x04, 0x1e
        /*0082*/ 	.short	(.L_51 - .L_50)
.L_50:
        /*0084*/ 	.word	0x00000000


	//----- nvinfo : EIATTR_CBANK_PARAM_SIZE
	.align		4
.L_51:
        /*0088*/ 	.byte	0x03, 0x19
        /*008a*/ 	.short	0x0020


	//----- nvinfo : EIATTR_PARAM_CBANK
	.align		4
        /*008c*/ 	.byte	0x04, 0x0a
        /*008e*/ 	.short	(.L_53 - .L_52)
	.align		4
.L_52:
        /*0090*/ 	.word	index@(.nv.constant0._Z15nhwc2nchwKernelPKhPfiiii)
        /*0094*/ 	.short	0x0380
        /*0096*/ 	.short	0x0020


	//----- nvinfo : EIATTR_SW_WAR
	.align		4
.L_53:
        /*0098*/ 	.byte	0x04, 0x36
        /*009a*/ 	.short	(.L_55 - .L_54)
.L_54:
        /*009c*/ 	.word	0x00000008
.L_55:


//--------------------- .nv.callgraph             --------------------------
	.section	.nv.callgraph,"",@"SHT_CUDA_CALLGRAPH"
	.align	4
	.sectionentsize	8
	.align		4
        /*0000*/ 	.word	0x00000000
	.align		4
        /*0004*/ 	.word	0xffffffff
	.align		4
        /*0008*/ 	.word	0x00000000
	.align		4
        /*000c*/ 	.word	0xfffffffe
	.align		4
        /*0010*/ 	.word	0x00000000
	.align		4
        /*0014*/ 	.word	0xfffffffd
	.align		4
        /*0018*/ 	.word	0x00000000
	.align		4
        /*001c*/ 	.word	0xfffffffc


//--------------------- .text._Z22normalizeChannelKernelIfEvPT_mS0_S0_ --------------------------
	.section	.text._Z22normalizeChannelKernelIfEvPT_mS0_S0_,"ax",@progbits
	.align	128
        .global         _Z22normalizeChannelKernelIfEvPT_mS0_S0_
        .type           _Z22normalizeChannelKernelIfEvPT_mS0_S0_,@function
        .size           _Z22normalizeChannelKernelIfEvPT_mS0_S0_,(.L_x_29 - _Z22normalizeChannelKernelIfEvPT_mS0_S0_)
        .other          _Z22normalizeChannelKernelIfEvPT_mS0_S0_,@"STO_CUDA_ENTRY STV_DEFAULT"
_Z22normalizeChannelKernelIfEvPT_mS0_S0_:
.text._Z22normalizeChannelKernelIfEvPT_mS0_S0_:
[----:B------:R-:W-:Y:S01]  /*0000*/  LDC R1, c[0x0][0x37c] ;  /* 0x0000df00ff017b82 */ /* 0x000fe20000000800 */
[----:B------:R-:W0:Y:S07]  /*0010*/  S2R R0, SR_TID.X ;  /* 0x0000000000007919 */ /* 0x000e2e0000002100 */
[----:B------:R-:W0:Y:S01]  /*0020*/  S2UR UR4, SR_CTAID.X ;  /* 0x00000000000479c3 */ /* 0x000e220000002500 */
[----:B------:R-:W1:Y:S07]  /*0030*/  LDCU.64 UR6, c[0x0][0x388] ;  /* 0x00007100ff0677ac */ /* 0x000e6e0008000a00 */
[----:B------:R-:W0:Y:S02]  /*0040*/  LDC R3, c[0x0][0x360] ;  /* 0x0000d800ff037b82 */ /* 0x000e240000000800 */
[----:B0-----:R-:W-:-:S05]  /*0050*/  IMAD R0, R3, UR4, R0 ;  /* 0x0000000403007c24 */ /* 0x001fca000f8e0200 */
[----:B-1----:R-:W-:Y:S02]  /*0060*/  ISETP.GE.U32.AND P0, PT, R0, UR6, PT ;  /* 0x0000000600007c0c */ /* 0x002fe4000bf06070 */
[----:B------:R-:W-:-:S04]  /*0070*/  SHF.R.S32.HI R3, RZ, 0x1f, R0 ;  /* 0x0000001fff037819 */ /* 0x000fc80000011400 */
[----:B------:R-:W-:-:S13]  /*0080*/  ISETP.GE.U32.AND.EX P0, PT, R3, UR7, PT, P0 ;  /* 0x0000000703007c0c */ /* 0x000fda000bf06100 */
[----:B------:R-:W-:Y:S05]  /*0090*/  @P0 EXIT ;  /* 0x000000000000094d */ /* 0x000fea0003800000 */
[----:B------:R-:W0:Y:S01]  /*00a0*/  LDCU.64 UR6, c[0x0][0x380] ;  /* 0x00007000ff0677ac */ /* 0x000e220008000a00 */
[----:B------:R-:W1:Y:S01]  /*00b0*/  LDC.64 R8, c[0x0][0x390] ;  /* 0x0000e400ff087b82 */ /* 0x000e620000000a00 */
[----:B------:R-:W2:Y:S01]  /*00c0*/  LDCU.64 UR4, c[0x0][0x358] ;  /* 0x00006b00ff0477ac */ /* 0x000ea20008000a00 */
[----:B0-----:R-:W-:-:S04]  /*00d0*/  LEA R4, P0, R0, UR6, 0x2 ;  /* 0x0000000600047c11 */ /* 0x001fc8000f8010ff */
[----:B------:R-:W-:-:S05]  /*00e0*/  LEA.HI.X R5, R0, UR7, R3, 0x2, P0 ;  /* 0x0000000700057c11 */ /* 0x000fca00080f1403 */
[----:B--2---:R-:W2:Y:S01]  /*00f0*/  LDG.E R3, desc[UR4][R4.64] ;  /* 0x0000000404037981 */ /* 0x004ea2000c1e1900 */
[----:B-1----:R-:W0:Y:S01]  /*0100*/  MUFU.RCP R2, R9 ;  /* 0x0000000900027308 */ /* 0x002e220000001000 */
[----:B------:R-:W-:Y:S01]  /*0110*/  BSSY.RECONVERGENT B0, `(.L_x_0) ;  /* 0x000000c000007945 */ /* 0x000fe20003800200 */
[----:B0-----:R-:W-:-:S04]  /*0120*/  FFMA R7, R2, -R9, 1 ;  /* 0x3f80000002077423 */ /* 0x001fc80000000809 */
[----:B------:R-:W-:Y:S01]  /*0130*/  FFMA R7, R2, R7, R2 ;  /* 0x0000000702077223 */ /* 0x000fe20000000002 */
[----:B--2---:R-:W-:-:S04]  /*0140*/  FADD R0, R3, -R8 ;  /* 0x8000000803007221 */ /* 0x004fc80000000000 */
[----:B------:R-:W0:Y:S01]  /*0150*/  FCHK P0, R0, R9 ;  /* 0x0000000900007302 */ /* 0x000e220000000000 */
[----:B------:R-:W-:-:S04]  /*0160*/  FFMA R2, R0, R7, RZ ;  /* 0x0000000700027223 */ /* 0x000fc800000000ff */
[----:B------:R-:W-:-:S04]  /*0170*/  FFMA R3, R2, -R9, R0 ;  /* 0x8000000902037223 */ /* 0x000fc80000000000 */
[----:B------:R-:W-:Y:S01]  /*0180*/  FFMA R3, R7, R3, R2 ;  /* 0x0000000307037223 */ /* 0x000fe20000000002 */
[----:B0-----:R-:W-:Y:S06]  /*0190*/  @!P0 BRA `(.L_x_1) ;  /* 0x00000000000c8947 */ /* 0x001fec0003800000 */
[----:B------:R-:W-:-:S07]  /*01a0*/  MOV R2, 0x1c0 ;  /* 0x000001c000027802 */ /* 0x000fce0000000f00 */
[----:B------:R-:W-:Y:S05]  /*01b0*/  CALL.REL.NOINC `($__internal_0_$__cuda_sm3x_div_rn_noftz_f32_slowpath) ;  /* 0x0000000000107944 */ /* 0x000fea0003c00000 */
[----:B------:R-:W-:-:S07]  /*01c0*/  IMAD.MOV.U32 R3, RZ, RZ, R0 ;  /* 0x000000ffff037224 */ /* 0x000fce00078e0000 */
.L_x_1:
[----:B------:R-:W-:Y:S05]  /*01d0*/  BSYNC.RECONVERGENT B0 ;  /* 0x0000000000007941 */ /* 0x000fea0003800200 */
.L_x_0:
[----:B------:R-:W-:Y:S01]  /*01e0*/  STG.E desc[UR4][R4.64], R3 ;  /* 0x0000000304007986 */ /* 0x000fe2000c101904 */
[----:B------:R-:W-:Y:S05]  /*01f0*/  EXIT ;  /* 0x000000000000794d */ /* 0x000fea0003800000 */
        .weak           $__internal_0_$__cuda_sm3x_div_rn_noftz_f32_slowpath
        .type           $__internal_0_$__cuda_sm3x_div_rn_noftz_f32_slowpath,@function
        .size           $__internal_0_$__cuda_sm3x_div_rn_noftz_f32_slowpath,(.L_x_29 - $__internal_0_$__cuda_sm3x_div_rn_noftz_f32_slowpath)
$__internal_0_$__cuda_sm3x_div_rn_noftz_f32_slowpath:
[----:B------:R-:W0:Y:S01]  /*0200*/  LDC R3, c[0x0][0x394] ;  /* 0x0000e500ff037b82 */ /* 0x000e220000000800 */
[--C-:B------:R-:W-:Y:S01]  /*0210*/  SHF.R.U32.HI R6, RZ, 0x17, R0.reuse ;  /* 0x00000017ff067819 */ /* 0x100fe20000011600 */
[----:B------:R-:W1:Y:S01]  /*0220*/  LDCU UR6, c[0x0][0x394] ;  /* 0x00007280ff0677ac */ /* 0x000e620008000800 */
[----:B------:R-:W-:Y:S01]  /*0230*/  BSSY.RECONVERGENT B1, `(.L_x_2) ;  /* 0x0000064000017945 */ /* 0x000fe20003800200 */
[----:B------:R-:W-:Y:S01]  /*0240*/  IMAD.MOV.U32 R8, RZ, RZ, R0 ;  /* 0x000000ffff087224 */ /* 0x000fe200078e0000 */
[----:B------:R-:W-:-:S05]  /*0250*/  LOP3.LUT R6, R6, 0xff, RZ, 0xc0, !PT ;  /* 0x000000ff06067812 */ /* 0x000fca00078ec0ff */
[----:B------:R-:W-:Y:S02]  /*0260*/  VIADD R11, R6, 0xffffffff ;  /* 0xffffffff060b7836 */ /* 0x000fe40000000000 */
[----:B-1----:R-:W-:Y:S01]  /*0270*/  IMAD.U32 R9, RZ, RZ, UR6 ;  /* 0x00000006ff097e24 */ /* 0x002fe2000f8e00ff */
[----:B0-----:R-:W-:-:S04]  /*0280*/  SHF.R.U32.HI R7, RZ, 0x17, R3 ;  /* 0x00000017ff077819 */ /* 0x001fc80000011603 */
[----:B------:R-:W-:-:S05]  /*0290*/  LOP3.LUT R7, R7, 0xff, RZ, 0xc0, !PT ;  /* 0x000000ff07077812 */ /* 0x000fca00078ec0ff */
[----:B------:R-:W-:-:S05]  /*02a0*/  VIADD R12, R7, 0xffffffff ;  /* 0xffffffff070c7836 */ /* 0x000fca0000000000 */
[----:B------:R-:W-:-:S04]  /*02b0*/  ISETP.GT.U32.AND P0, PT, R12, 0xfd, PT ;  /* 0x000000fd0c00780c */ /* 0x000fc80003f04070 */
[----:B------:R-:W-:-:S13]  /*02c0*/  ISETP.GT.U32.OR P0, PT, R11, 0xfd, P0 ;  /* 0x000000fd0b00780c */ /* 0x000fda0000704470 */
[----:B------:R-:W-:Y:S01]  /*02d0*/  @!P0 IMAD.MOV.U32 R10, RZ, RZ, RZ ;  /* 0x000000ffff0a8224 */ /* 0x000fe200078e00ff */
[----:B------:R-:W-:Y:S06]  /*02e0*/  @!P0 BRA `(.L_x_3) ;  /* 0x00000000005c8947 */ /* 0x000fec0003800000 */
[----:B------:R-:W-:Y:S02]  /*02f0*/  FSETP.GTU.FTZ.AND P1, PT, |R3|, +INF , PT ;  /* 0x7f8000000300780b */ /* 0x000fe40003f3c200 */
[----:B------:R-:W-:-:S04]  /*0300*/  FSETP.GTU.FTZ.AND P0, PT, |R0|, +INF , PT ;  /* 0x7f8000000000780b */ /* 0x000fc80003f1c200 */
[----:B------:R-:W-:-:S13]  /*0310*/  PLOP3.LUT P0, PT, P0, P1, PT, 0xf8, 0x8f ;  /* 0x00000000008f781c */ /* 0x000fda0000703f70 */
[----:B------:R-:W-:Y:S05]  /*0320*/  @P0 BRA `(.L_x_4) ;  /* 0x00000004004c0947 */ /* 0x000fea0003800000 */
[----:B------:R-:W-:-:S13]  /*0330*/  LOP3.LUT P0, RZ, R9, 0x7fffffff, R8, 0xc8, !PT ;  /* 0x7fffffff09ff7812 */ /* 0x000fda000780c808 */
[----:B------:R-:W-:Y:S05]  /*0340*/  @!P0 BRA `(.L_x_5) ;  /* 0x00000004003c8947 */ /* 0x000fea0003800000 */
[C---:B------:R-:W-:Y:S02]  /*0350*/  FSETP.NEU.FTZ.AND P2, PT, |R0|.reuse, +INF , PT ;  /* 0x7f8000000000780b */ /* 0x040fe40003f5d200 */
[----:B------:R-:W-:Y:S02]  /*0360*/  FSETP.NEU.FTZ.AND P1, PT, |R3|, +INF , PT ;  /* 0x7f8000000300780b */ /* 0x000fe40003f3d200 */
[----:B------:R-:W-:-:S11]  /*0370*/  FSETP.NEU.FTZ.AND P0, PT, |R0|, +INF , PT ;  /* 0x7f8000000000780b */ /* 0x000fd60003f1d200 */
[----:B------:R-:W-:Y:S05]  /*0380*/  @!P1 BRA !P2, `(.L_x_5) ;  /* 0x00000004002c9947 */ /* 0x000fea0005000000 */
[----:B------:R-:W-:-:S04]  /*0390*/  LOP3.LUT P2, RZ, R8, 0x7fffffff, RZ, 0xc0, !PT ;  /* 0x7fffffff08ff7812 */ /* 0x000fc8000784c0ff */
[----:B------:R-:W-:-:S13]  /*03a0*/  PLOP3.LUT P1, PT, P1, P2, PT, 0x2f, 0xf2 ;  /* 0x0000000000f2781c */ /* 0x000fda0000f24577 */
[----:B------:R-:W-:Y:S05]  /*03b0*/  @P1 BRA `(.L_x_6) ;  /* 0x0000000400181947 */ /* 0x000fea0003800000 */
[----:B------:R-:W-:-:S04]  /*03c0*/  LOP3.LUT P1, RZ, R9, 0x7fffffff, RZ, 0xc0, !PT ;  /* 0x7fffffff09ff7812 */ /* 0x000fc8000782c0ff */
[----:B------:R-:W-:-:S13]  /*03d0*/  PLOP3.LUT P0, PT, P0, P1, PT, 0x2f, 0xf2 ;  /* 0x0000000000f2781c */ /* 0x000fda0000702577 */
[----:B------:R-:W-:Y:S05]  /*03e0*/  @P0 BRA `(.L_x_7) ;  /* 0x0000000400000947 */ /* 0x000fea0003800000 */
[----:B------:R-:W-:Y:S02]  /*03f0*/  ISETP.GE.AND P0, PT, R11, RZ, PT ;  /* 0x000000ff0b00720c */ /* 0x000fe40003f06270 */
[----:B------:R-:W-:-:S11]  /*0400*/  ISETP.GE.AND P1, PT, R12, RZ, PT ;  /* 0x000000ff0c00720c */ /* 0x000fd60003f26270 */
[----:B------:R-:W-:Y:S02]  /*0410*/  @P0 IMAD.MOV.U32 R10, RZ, RZ, RZ ;  /* 0x000000ffff0a0224 */ /* 0x000fe400078e00ff */
[----:B------:R-:W-:Y:S01]  /*0420*/  @!P0 FFMA R8, R0, 1.84467440737095516160e+19, RZ ;  /* 0x5f80000000088823 */ /* 0x000fe200000000ff */
[----:B------:R-:W-:Y:S02]  /*0430*/  @!P0 IMAD.MOV.U32 R10, RZ, RZ, -0x40 ;  /* 0xffffffc0ff0a8424 */ /* 0x000fe400078e00ff */
[----:B------:R-:W-:Y:S02]  /*0440*/  @!P1 FFMA R9, R3, 1.84467440737095516160e+19, RZ ;  /* 0x5f80000003099823 */ /* 0x000fe400000000ff */
[----:B------:R-:W-:-:S07]  /*0450*/  @!P1 VIADD R10, R10, 0x40 ;  /* 0x000000400a0a9836 */ /* 0x000fce0000000000 */
.L_x_3:
[----:B------:R-:W-:Y:S01]  /*0460*/  LEA R0, R7, 0xc0800000, 0x17 ;  /* 0xc080000007007811 */ /* 0x000fe200078eb8ff */
[----:B------:R-:W-:Y:S01]  /*0470*/  VIADD R6, R6, 0xffffff81 ;  /* 0xffffff8106067836 */ /* 0x000fe20000000000 */
[----:B------:R-:W-:Y:S03]  /*0480*/  BSSY.RECONVERGENT B2, `(.L_x_8) ;  /* 0x0000035000027945 */ /* 0x000fe60003800200 */
[----:B------:R-:W-:Y:S01]  /*0490*/  IMAD.IADD R9, R9, 0x1, -R0 ;  /* 0x0000000109097824 */ /* 0x000fe200078e0a00 */
[C---:B------:R-:W-:Y:S01]  /*04a0*/  IADD3 R7, PT, PT, R6.reuse, 0x7f, -R7 ;  /* 0x0000007f06077810 */ /* 0x040fe20007ffe807 */
[----:B------:R-:W-:Y:S02]  /*04b0*/  IMAD R0, R6, -0x800000, R8 ;  /* 0xff80000006007824 */ /* 0x000fe400078e0208 */
[----:B------:R-:W0:Y:S01]  /*04c0*/  MUFU.RCP R3, R9 ;  /* 0x0000000900037308 */ /* 0x000e220000001000 */
[----:B------:R-:W-:Y:S01]  /*04d0*/  FADD.FTZ R11, -R9, -RZ ;  /* 0x800000ff090b7221 */ /* 0x000fe20000010100 */
[----:B------:R-:W-:-:S03]  /*04e0*/  IMAD.IADD R7, R7, 0x1, R10 ;  /* 0x0000000107077824 */ /* 0x000fc600078e020a */
[----:B0-----:R-:W-:-:S04]  /*04f0*/  FFMA R12, R3, R11, 1 ;  /* 0x3f800000030c7423 */ /* 0x001fc8000000000b */
[----:B------:R-:W-:-:S04]  /*0500*/  FFMA R12, R3, R12, R3 ;  /* 0x0000000c030c7223 */ /* 0x000fc80000000003 */
[----:B------:R-:W-:-:S04]  /*0510*/  FFMA R3, R0, R12, RZ ;  /* 0x0000000c00037223 */ /* 0x000fc800000000ff */
[----:B------:R-:W-:-:S04]  /*0520*/  FFMA R8, R11, R3, R0 ;  /* 0x000000030b087223 */ /* 0x000fc80000000000 */
[----:B------:R-:W-:-:S04]  /*0530*/  FFMA R13, R12, R8, R3 ;  /* 0x000000080c0d7223 */ /* 0x000fc80000000003 */
[----:B------:R-:W-:-:S04]  /*0540*/  FFMA R8, R11, R13, R0 ;  /* 0x0000000d0b087223 */ /* 0x000fc80000000000 */
[----:B------:R-:W-:-:S05]  /*0550*/  FFMA R0, R12, R8, R13 ;  /* 0x000000080c007223 */ /* 0x000fca000000000d */
[----:B------:R-:W-:-:S04]  /*0560*/  SHF.R.U32.HI R3, RZ, 0x17, R0 ;  /* 0x00000017ff037819 */ /* 0x000fc80000011600 */
[----:B------:R-:W-:-:S05]  /*0570*/  LOP3.LUT R3, R3, 0xff, RZ, 0xc0, !PT ;  /* 0x000000ff03037812 */ /* 0x000fca00078ec0ff */
[----:B------:R-:W-:-:S04]  /*0580*/  IMAD.IADD R9, R3, 0x1, R7 ;  /* 0x0000000103097824 */ /* 0x000fc800078e0207 */
[----:B------:R-:W-:-:S05]  /*0590*/  VIADD R3, R9, 0xffffffff ;  /* 0xffffffff09037836 */ /* 0x000fca0000000000 */
[----:B------:R-:W-:-:S13]  /*05a0*/  ISETP.GE.U32.AND P0, PT, R3, 0xfe, PT ;  /* 0x000000fe0300780c */ /* 0x000fda0003f06070 */
[----:B------:R-:W-:Y:S05]  /*05b0*/  @!P0 BRA `(.L_x_9) ;  /* 0x0000000000808947 */ /* 0x000fea0003800000 */
[----:B------:R-:W-:-:S13]  /*05c0*/  ISETP.GT.AND P0, PT, R9, 0xfe, PT ;  /* 0x000000fe0900780c */ /* 0x000fda0003f04270 */
[----:B------:R-:W-:Y:S05]  /*05d0*/  @P0 BRA `(.L_x_10) ;  /* 0x00000000006c0947 */ /* 0x000fea0003800000 */
[----:B------:R-:W-:-:S13]  /*05e0*/  ISETP.GE.AND P0, PT, R9, 0x1, PT ;  /* 0x000000010900780c */ /* 0x000fda0003f06270 */
[----:B------:R-:W-:Y:S05]  /*05f0*/  @P0 BRA `(.L_x_11) ;  /* 0x0000000000740947 */ /* 0x000fea0003800000 */
[----:B------:R-:W-:Y:S02]  /*0600*/  ISETP.GE.AND P0, PT, R9, -0x18, PT ;  /* 0xffffffe80900780c */ /* 0x000fe40003f06270 */
[----:B------:R-:W-:-:S11]  /*0610*/  LOP3.LUT R0, R0, 0x80000000, RZ, 0xc0, !PT ;  /* 0x8000000000007812 */ /* 0x000fd600078ec0ff */
[----:B------:R-:W-:Y:S05]  /*0620*/  @!P0 BRA `(.L_x_11) ;  /* 0x0000000000688947 */ /* 0x000fea0003800000 */
[CCC-:B------:R-:W-:Y:S01]  /*0630*/  FFMA.RZ R3, R12.reuse, R8.reuse, R13.reuse ;  /* 0x000000080c037223 */ /* 0x1c0fe2000000c00d */
[CCC-:B------:R-:W-:Y:S01]  /*0640*/  FFMA.RM R6, R12.reuse, R8.reuse, R13.reuse ;  /* 0x000000080c067223 */ /* 0x1c0fe2000000400d */
[C---:B------:R-:W-:Y:S02]  /*0650*/  ISETP.NE.AND P2, PT, R9.reuse, RZ, PT ;  /* 0x000000ff0900720c */ /* 0x040fe40003f45270 */
[----:B------:R-:W-:Y:S02]  /*0660*/  ISETP.NE.AND P1, PT, R9, RZ, PT ;  /* 0x000000ff0900720c */ /* 0x000fe40003f25270 */
[----:B------:R-:W-:Y:S01]  /*0670*/  LOP3.LUT R7, R3, 0x7fffff, RZ, 0xc0, !PT ;  /* 0x007fffff03077812 */ /* 0x000fe200078ec0ff */
[----:B------:R-:W-:Y:S01]  /*0680*/  FFMA.RP R3, R12, R8, R13 ;  /* 0x000000080c037223 */ /* 0x000fe2000000800d */
[----:B------:R-:W-:Y:S02]  /*0690*/  VIADD R8, R9, 0x20 ;  /* 0x0000002009087836 */ /* 0x000fe40000000000 */
[----:B------:R-:W-:Y:S01]  /*06a0*/  LOP3.LUT R7, R7, 0x800000, RZ, 0xfc, !PT ;  /* 0x0080000007077812 */ /* 0x000fe200078efcff */
[----:B------:R-:W-:Y:S01]  /*06b0*/  IMAD.MOV R9, RZ, RZ, -R9 ;  /* 0x000000ffff097224 */ /* 0x000fe200078e0a09 */
[----:B------:R-:W-:-:S02]  /*06c0*/  FSETP.NEU.FTZ.AND P0, PT, R3, R6, PT ;  /* 0x000000060300720b */ /* 0x000fc40003f1d000 */
[----:B------:R-:W-:Y:S02]  /*06d0*/  SHF.L.U32 R8, R7, R8, RZ ;  /* 0x0000000807087219 */ /* 0x000fe400000006ff */
[----:B------:R-:W-:Y:S02]  /*06e0*/  SEL R6, R9, RZ, P2 ;  /* 0x000000ff09067207 */ /* 0x000fe40001000000 */
[----:B------:R-:W-:Y:S02]  /*06f0*/  ISETP.NE.AND P1, PT, R8, RZ, P1 ;  /* 0x000000ff0800720c */ /* 0x000fe40000f25270 */
[----:B------:R-:W-:Y:S02]  /*0700*/  SHF.R.U32.HI R6, RZ, R6, R7 ;  /* 0x00000006ff067219 */ /* 0x000fe40000011607 */
[----:B------:R-:W-:Y:S02]  /*0710*/  PLOP3.LUT P0, PT, P0, P1, PT, 0xf8, 0x8f ;  /* 0x00000000008f781c */ /* 0x000fe40000703f70 */
[----:B------:R-:W-:-:S02]  /*0720*/  SHF.R.U32.HI R8, RZ, 0x1, R6 ;  /* 0x00000001ff087819 */ /* 0x000fc40000011606 */
[----:B------:R-:W-:-:S04]  /*0730*/  SEL R3, RZ, 0x1, !P0 ;  /* 0x00000001ff037807 */ /* 0x000fc80004000000 */
[----:B------:R-:W-:-:S04]  /*0740*/  LOP3.LUT R3, R3, 0x1, R8, 0xf8, !PT ;  /* 0x0000000103037812 */ /* 0x000fc800078ef808 */
[----:B------:R-:W-:-:S05]  /*0750*/  LOP3.LUT R3, R3, R6, RZ, 0xc0, !PT ;  /* 0x0000000603037212 */ /* 0x000fca00078ec0ff */
[----:B------:R-:W-:-:S05]  /*0760*/  IMAD.IADD R3, R8, 0x1, R3 ;  /* 0x0000000108037824 */ /* 0x000fca00078e0203 */
[----:B------:R-:W-:Y:S01]  /*0770*/  LOP3.LUT R0, R3, R0, RZ, 0xfc, !PT ;  /* 0x0000000003007212 */ /* 0x000fe200078efcff */
[----:B------:R-:W-:Y:S06]  /*0780*/  BRA `(.L_x_11) ;  /* 0x0000000000107947 */ /* 0x000fec0003800000 */
.L_x_10:
[----:B------:R-:W-:-:S04]  /*0790*/  LOP3.LUT R0, R0, 0x80000000, RZ, 0xc0, !PT ;  /* 0x8000000000007812 */ /* 0x000fc800078ec0ff */
[----:B------:R-:W-:Y:S01]  /*07a0*/  LOP3.LUT R0, R0, 0x7f800000, RZ, 0xfc, !PT ;  /* 0x7f80000000007812 */ /* 0x000fe200078efcff */
[----:B------:R-:W-:Y:S06]  /*07b0*/  BRA `(.L_x_11) ;  /* 0x0000000000047947 */ /* 0x000fec0003800000 */
.L_x_9:
[----:B------:R-:W-:-:S07]  /*07c0*/  IMAD R0, R7, 0x800000, R0 ;  /* 0x0080000007007824 */ /* 0x000fce00078e0200 */
.L_x_11:
[----:B------:R-:W-:Y:S05]  /*07d0*/  BSYNC.RECONVERGENT B2 ;  /* 0x0000000000027941 */ /* 0x000fea0003800200 */
.L_x_8:
[----:B------:R-:W-:Y:S05]  /*07e0*/  BRA `(.L_x_12) ;  /* 0x0000000000207947 */ /* 0x000fea0003800000 */
.L_x_7:
[----:B------:R-:W-:-:S04]  /*07f0*/  LOP3.LUT R0, R9, 0x80000000, R8, 0x48, !PT ;  /* 0x8000000009007812 */ /* 0x000fc800078e4808 */
[----:B------:R-:W-:Y:S01]  /*0800*/  LOP3.LUT R0, R0, 0x7f800000, RZ, 0xfc, !PT ;  /* 0x7f80000000007812 */ /* 0x000fe200078efcff */
[----:B------:R-:W-:Y:S06]  /*0810*/  BRA `(.L_x_12) ;  /* 0x0000000000147947 */ /* 0x000fec0003800000 */
.L_x_6:
[----:B------:R-:W-:Y:S01]  /*0820*/  LOP3.LUT R0, R9, 0x80000000, R8, 0x48, !PT ;  /* 0x8000000009007812 */ /* 0x000fe200078e4808 */
[----:B------:R-:W-:Y:S06]  /*0830*/  BRA `(.L_x_12) ;  /* 0x00000000000c7947 */ /* 0x000fec0003800000 */
.L_x_5:
[----:B------:R-:W0:Y:S01]  /*0840*/  MUFU.RSQ R0, -QNAN ;  /* 0xffc0000000007908 */ /* 0x000e220000001400 */
[----:B------:R-:W-:Y:S05]  /*0850*/  BRA `(.L_x_12) ;  /* 0x0000000000047947 */ /* 0x000fea0003800000 */
.L_x_4:
[----:B------:R-:W-:-:S07]  /*0860*/  FADD.FTZ R0, R0, R3 ;  /* 0x0000000300007221 */ /* 0x000fce0000010000 */
.L_x_12:
[----:B------:R-:W-:Y:S05]  /*0870*/  BSYNC.RECONVERGENT B1 ;  /* 0x0000000000017941 */ /* 0x000fea0003800200 */
.L_x_2:
[----:B------:R-:W-:-:S04]  /*0880*/  IMAD.MOV.U32 R3, RZ, RZ, 0x0 ;  /* 0x00000000ff037424 */ /* 0x000fc800078e00ff */
[----:B0-----:R-:W-:Y:S05]  /*0890*/  RET.REL.NODEC R2 `(_Z22normalizeChannelKernelIfEvPT_mS0_S0_) ;  /* 0xfffffff402d87950 */ /* 0x001fea0003c3ffff */
.L_x_13:
[----:B------:R-:W-:-:S00]  /*08a0*/  BRA `(.L_x_13) ;  /* 0xfffffffc00fc7947 */ /* 0x000fc0000383ffff */
[----:B------:R-:W-:-:S00]  /*08b0*/  NOP ;  /* 0x0000000000007918 */ /* 0x000fc00000000000 */
        /* <DEDUP_REMOVED lines=12> */
.L_x_29:


//--------------------- .text._Z15nhwc2nchwKernelPKhPfiiii --------------------------
	.section	.text._Z15nhwc2nchwKernelPKhPfiiii,"ax",@progbits
	.align	128
        .global         _Z15nhwc2nchwKernelPKhPfiiii
        .type           _Z15nhwc2nchwKernelPKhPfiiii,@function
        .size           _Z15nhwc2nchwKernelPKhPfiiii,(.L_x_30 - _Z15nhwc2nchwKernelPKhPfiiii)
        .other          _Z15nhwc2nchwKernelPKhPfiiii,@"STO_CUDA_ENTRY STV_DEFAULT"
_Z15nhwc2nchwKernelPKhPfiiii:
.text._Z15nhwc2nchwKernelPKhPfiiii:
[----:B------:R-:W-:Y:S08]  /*0000*/  LDC R1, c[0x0][0x37c] ;  /* 0x0000df00ff017b82 */ /* 0x000ff00000000800 */
[----:B------:R-:W0:Y:S01]  /*0010*/  LDC R6, c[0x0][0x398] ;  /* 0x0000e600ff067b82 */ /* 0x000e220000000800 */
[----:B------:R-:W1:Y:S01]  /*0020*/  S2R R3, SR_TID.X ;  /* 0x0000000000037919 */ /* 0x000e620000002100 */
[----:B------:R-:W2:Y:S01]  /*0030*/  LDCU.64 UR8, c[0x0][0x380] ;  /* 0x00007000ff0877ac */ /* 0x000ea20008000a00 */
[----:B------:R-:W3:Y:S05]  /*0040*/  LDCU.64 UR6, c[0x0][0x358] ;  /* 0x00006b00ff0677ac */ /* 0x000eea0008000a00 */
[----:B------:R-:W1:Y:S08]  /*0050*/  S2UR UR4, SR_CTAID.X ;  /* 0x00000000000479c3 */ /* 0x000e700000002500 */
[----:B------:R-:W1:Y:S01]  /*0060*/  LDC R2, c[0x0][0x360] ;  /* 0x0000d800ff027b82 */ /* 0x000e620000000800 */
[----:B0-----:R-:W-:-:S04]  /*0070*/  IABS R7, R6 ;  /* 0x0000000600077213 */ /* 0x001fc80000000000 */
[----:B------:R-:W0:Y:S01]  /*0080*/  I2F.RP R0, R7 ;  /* 0x0000000700007306 */ /* 0x000e220000209400 */
[----:B-1----:R-:W-:Y:S01]  /*0090*/  IMAD R3, R2, UR4, R3 ;  /* 0x0000000402037c24 */ /* 0x002fe2000f8e0203 */
[----:B------:R-:W1:Y:S06]  /*00a0*/  LDCU UR4, c[0x0][0x39c] ;  /* 0x00007380ff0477ac */ /* 0x000e6c0008000800 */
[----:B0-----:R-:W0:Y:S02]  /*00b0*/  MUFU.RCP R0, R0 ;  /* 0x0000000000007308 */ /* 0x001e240000001000 */
[----:B0-----:R-:W-:Y:S01]  /*00c0*/  VIADD R4, R0, 0xffffffe ;  /* 0x0ffffffe00047836 */ /* 0x001fe20000000000 */
[----:B------:R-:W-:-:S05]  /*00d0*/  IABS R0, R3 ;  /* 0x0000000300007213 */ /* 0x000fca0000000000 */
[----:B------:R0:W4:Y:S02]  /*00e0*/  F2I.FTZ.U32.TRUNC.NTZ R5, R4 ;  /* 0x0000000400057305 */ /* 0x000124000021f000 */
[----:B0-----:R-:W-:Y:S02]  /*00f0*/  IMAD.MOV.U32 R4, RZ, RZ, RZ ;  /* 0x000000ffff047224 */ /* 0x001fe400078e00ff */
[----:B----4-:R-:W-:-:S04]  /*0100*/  IMAD.MOV R8, RZ, RZ, -R5 ;  /* 0x000000ffff087224 */ /* 0x010fc800078e0a05 */
[----:B------:R-:W-:Y:S02]  /*0110*/  IMAD R9, R8, R7, RZ ;  /* 0x0000000708097224 */ /* 0x000fe400078e02ff */
[----:B------:R-:W0:Y:S02]  /*0120*/  LDC R8, c[0x0][0x394] ;  /* 0x0000e500ff087b82 */ /* 0x000e240000000800 */
[----:B------:R-:W-:-:S06]  /*0130*/  IMAD.HI.U32 R5, R5, R9, R4 ;  /* 0x0000000905057227 */ /* 0x000fcc00078e0004 */
[----:B------:R-:W-:-:S04]  /*0140*/  IMAD.HI.U32 R5, R5, R0, RZ ;  /* 0x0000000005057227 */ /* 0x000fc800078e00ff */
[----:B------:R-:W-:-:S04]  /*0150*/  IMAD.MOV R2, RZ, RZ, -R5 ;  /* 0x000000ffff027224 */ /* 0x000fc800078e0a05 */
[----:B------:R-:W-:-:S05]  /*0160*/  IMAD R2, R7, R2, R0 ;  /* 0x0000000207027224 */ /* 0x000fca00078e0200 */
[----:B------:R-:W-:-:S13]  /*0170*/  ISETP.GT.U32.AND P2, PT, R7, R2, PT ;  /* 0x000000020700720c */ /* 0x000fda0003f44070 */
[----:B------:R-:W-:Y:S01]  /*0180*/  @!P2 IMAD.IADD R2, R2, 0x1, -R7 ;  /* 0x000000010202a824 */ /* 0x000fe200078e0a07 */
[----:B------:R-:W-:Y:S02]  /*0190*/  @!P2 IADD3 R5, PT, PT, R5, 0x1, RZ ;  /* 0x000000010505a810 */ /* 0x000fe40007ffe0ff */
[----:B------:R-:W-:Y:S02]  /*01a0*/  ISETP.NE.AND P2, PT, R6, RZ, PT ;  /* 0x000000ff0600720c */ /* 0x000fe40003f45270 */
[----:B------:R-:W-:Y:S02]  /*01b0*/  ISETP.GE.U32.AND P0, PT, R2, R7, PT ;  /* 0x000000070200720c */ /* 0x000fe40003f06070 */
[----:B------:R-:W-:-:S04]  /*01c0*/  LOP3.LUT R2, R3, R6, RZ, 0x3c, !PT ;  /* 0x0000000603027212 */ /* 0x000fc800078e3cff */
[----:B------:R-:W-:-:S07]  /*01d0*/  ISETP.GE.AND P1, PT, R2, RZ, PT ;  /* 0x000000ff0200720c */ /* 0x000fce0003f26270 */
[----:B------:R-:W-:-:S06]  /*01e0*/  @P0 VIADD R5, R5, 0x1 ;  /* 0x0000000105050836 */ /* 0x000fcc0000000000 */
[----:B------:R-:W-:Y:S01]  /*01f0*/  @!P1 IMAD.MOV R5, RZ, RZ, -R5 ;  /* 0x000000ffff059224 */ /* 0x000fe200078e0a05 */
[----:B------:R-:W-:-:S05]  /*0200*/  @!P2 LOP3.LUT R5, RZ, R6, RZ, 0x33, !PT ;  /* 0x00000006ff05a212 */ /* 0x000fca00078e33ff */
[----:B------:R-:W-:-:S04]  /*0210*/  IMAD.MOV R2, RZ, RZ, -R5 ;  /* 0x000000ffff027224 */ /* 0x000fc800078e0a05 */
[----:B------:R-:W-:-:S04]  /*0220*/  IMAD R2, R6, R2, R3 ;  /* 0x0000000206027224 */ /* 0x000fc800078e0203 */
[----:B-1----:R-:W-:-:S05]  /*0230*/  IMAD R2, R5, UR4, R2 ;  /* 0x0000000405027c24 */ /* 0x002fca000f8e0202 */
[----:B--2---:R-:W-:-:S04]  /*0240*/  IADD3 R4, P0, PT, R2, UR8, RZ ;  /* 0x0000000802047c10 */ /* 0x004fc8000ff1e0ff */
[----:B------:R-:W-:-:S05]  /*0250*/  LEA.HI.X.SX32 R5, R2, UR9, 0x1, P0 ;  /* 0x0000000902057c11 */ /* 0x000fca00080f0eff */
[----:B---3--:R1:W2:Y:S01]  /*0260*/  LDG.E.U8.CONSTANT R4, desc[UR6][R4.64] ;  /* 0x0000000604047981 */ /* 0x0082a2000c1e9100 */
[----:B0-----:R-:W-:Y:S01]  /*0270*/  IABS R9, R8 ;  /* 0x0000000800097213 */ /* 0x001fe20000000000 */
[----:B------:R-:W-:Y:S03]  /*0280*/  BSSY.RECONVERGENT B1, `(.L_x_14) ;  /* 0x0000024000017945 */ /* 0x000fe60003800200 */
[----:B------:R-:W0:Y:S08]  /*0290*/  I2F.RP R2, R9 ;  /* 0x0000000900027306 */ /* 0x000e300000209400 */
[----:B0-----:R-:W0:Y:S02]  /*02a0*/  MUFU.RCP R2, R2 ;  /* 0x0000000200027308 */ /* 0x001e240000001000 */
[----:B0-----:R-:W-:-:S06]  /*02b0*/  VIADD R6, R2, 0xffffffe ;  /* 0x0ffffffe02067836 */ /* 0x001fcc0000000000 */
[----:B------:R0:W3:Y:S02]  /*02c0*/  F2I.FTZ.U32.TRUNC.NTZ R7, R6 ;  /* 0x0000000600077305 */ /* 0x0000e4000021f000 */
[----:B0-----:R-:W-:Y:S01]  /*02d0*/  IMAD.MOV.U32 R6, RZ, RZ, RZ ;  /* 0x000000ffff067224 */ /* 0x001fe200078e00ff */
[----:B---3--:R-:W-:-:S05]  /*02e0*/  IADD3 R10, PT, PT, RZ, -R7, RZ ;  /* 0x80000007ff0a7210 */ /* 0x008fca0007ffe0ff */
[----:B------:R-:W-:-:S04]  /*02f0*/  IMAD R11, R10, R9, RZ ;  /* 0x000000090a0b7224 */ /* 0x000fc800078e02ff */
[----:B------:R-:W-:-:S04]  /*0300*/  IMAD.HI.U32 R7, R7, R11, R6 ;  /* 0x0000000b07077227 */ /* 0x000fc800078e0006 */
[----:B------:R-:W-:Y:S02]  /*0310*/  HFMA2 R6, -RZ, RZ, 0.9375, -7.688999176025390625e-06 ;  /* 0x3b808081ff067431 */ /* 0x000fe400000001ff */
[----:B------:R-:W-:-:S04]  /*0320*/  IMAD.HI.U32 R2, R7, R0, RZ ;  /* 0x0000000007027227 */ /* 0x000fc800078e00ff */
[----:B-1----:R-:W-:-:S04]  /*0330*/  IMAD.MOV R5, RZ, RZ, -R2 ;  /* 0x000000ffff057224 */ /* 0x002fc800078e0a02 */
[----:B------:R-:W-:Y:S02]  /*0340*/  IMAD R0, R9, R5, R0 ;  /* 0x0000000509007224 */ /* 0x000fe400078e0200 */
[----:B------:R-:W-:-:S03]  /*0350*/  IMAD.MOV.U32 R5, RZ, RZ, 0x437f0000 ;  /* 0x437f0000ff057424 */ /* 0x000fc600078e00ff */
[----:B------:R-:W-:Y:S01]  /*0360*/  ISETP.GT.U32.AND P2, PT, R9, R0, PT ;  /* 0x000000000900720c */ /* 0x000fe20003f44070 */
[----:B------:R-:W-:-:S04]  /*0370*/  FFMA R5, R6, -R5, 1 ;  /* 0x3f80000006057423 */ /* 0x000fc80000000805 */
[----:B------:R-:W-:-:S08]  /*0380*/  FFMA R5, R5, R6, 0.0039215688593685626984 ;  /* 0x3b80808105057423 */ /* 0x000fd00000000006 */
[----:B------:R-:W-:Y:S02]  /*0390*/  @!P2 IMAD.IADD R0, R0, 0x1, -R9 ;  /* 0x000000010000a824 */ /* 0x000fe400078e0a09 */
[----:B------:R-:W-:Y:S01]  /*03a0*/  @!P2 VIADD R2, R2, 0x1 ;  /* 0x000000010202a836 */ /* 0x000fe20000000000 */
        /* <DEDUP_REMOVED lines=8> */
[----:B------:R-:W-:Y:S01]  /*0430*/  IMAD R3, R8, R7, R3 ;  /* 0x0000000708037224 */ /* 0x000fe200078e0203 */
[----:B--2---:R-:W-:-:S04]  /*0440*/  I2FP.F32.U32 R0, R4 ;  /* 0x0000000400007245 */ /* 0x004fc80000201000 */
[----:B------:R-:W0:Y:S01]  /*0450*/  FCHK P0, R0, 255 ;  /* 0x437f000000007902 */ /* 0x000e220000000000 */
[----:B------:R-:W-:-:S04]  /*0460*/  FFMA R4, R0, R5, RZ ;  /* 0x0000000500047223 */ /* 0x000fc800000000ff */
[----:B------:R-:W-:-:S04]  /*0470*/  FFMA R6, R4, -255, R0 ;  /* 0xc37f000004067823 */ /* 0x000fc80000000000 */
[----:B------:R-:W-:Y:S01]  /*0480*/  FFMA R7, R5, R6, R4 ;  /* 0x0000000605077223 */ /* 0x000fe20000000004 */
[----:B0-----:R-:W-:Y:S06]  /*0490*/  @!P0 BRA `(.L_x_15) ;  /* 0x0000000000088947 */ /* 0x001fec0003800000 */
[----:B------:R-:W-:-:S07]  /*04a0*/  MOV R4, 0x4c0 ;  /* 0x000004c000047802 */ /* 0x000fce0000000f00 */
[----:B------:R-:W-:Y:S05]  /*04b0*/  CALL.REL.NOINC `($__internal_1_$__cuda_sm3x_div_rn_noftz_f32_slowpath) ;  /* 0x00000000001c7944 */ /* 0x000fea0003c00000 */
.L_x_15:
[----:B------:R-:W-:Y:S05]  /*04c0*/  BSYNC.RECONVERGENT B1 ;  /* 0x0000000000017941 */ /* 0x000fea0003800200 */
.L_x_14:
[----:B------:R-:W0:Y:S01]  /*04d0*/  LDC.64 R4, c[0x0][0x388] ;  /* 0x0000e200ff047b82 */ /* 0x000e220000000a00 */
[----:B------:R-:W1:Y:S02]  /*04e0*/  LDCU UR4, c[0x0][0x390] ;  /* 0x00007200ff0477ac */ /* 0x000e640008000800 */
[----:B-1----:R-:W-:-:S04]  /*04f0*/  IMAD R3, R3, UR4, R2 ;  /* 0x0000000403037c24 */ /* 0x002fc8000f8e0202 */
[----:B0-----:R-:W-:-:S05]  /*0500*/  IMAD.WIDE R2, R3, 0x4, R4 ;  /* 0x0000000403027825 */ /* 0x001fca00078e0204 */
[----:B------:R-:W-:Y:S01]  /*0510*/  STG.E desc[UR6][R2.64], R7 ;  /* 0x0000000702007986 */ /* 0x000fe2000c101906 */
[----:B------:R-:W-:Y:S05]  /*0520*/  EXIT ;  /* 0x000000000000794d */ /* 0x000fea0003800000 */
        .weak           $__internal_1_$__cuda_sm3x_div_rn_noftz_f32_slowpath
        .type           $__internal_1_$__cuda_sm3x_div_rn_noftz_f32_slowpath,@function
        .size           $__internal_1_$__cuda_sm3x_div_rn_noftz_f32_slowpath,(.L_x_30 - $__internal_1_$__cuda_sm3x_div_rn_noftz_f32_slowpath)
$__internal_1_$__cuda_sm3x_div_rn_noftz_f32_slowpath:
[--C-:B------:R-:W-:Y:S01]  /*0530*/  SHF.R.U32.HI R5, RZ, 0x17, R0.reuse ;  /* 0x00000017ff057819 */ /* 0x100fe20000011600 */
[----:B------:R-:W-:Y:S04]  /*0540*/  BSSY.RECONVERGENT B0, `(.L_x_16) ;  /* 0x000005c000007945 */ /* 0x000fe80003800200 */
[----:B------:R-:W-:Y:S01]  /*0550*/  BSSY.RELIABLE B2, `(.L_x_17) ;  /* 0x000001a000027945 */ /* 0x000fe20003800100 */
[----:B------:R-:W-:Y:S01]  /*0560*/  LOP3.LUT R7, R5, 0xff, RZ, 0xc0, !PT ;  /* 0x000000ff05077812 */ /* 0x000fe200078ec0ff */
[----:B------:R-:W-:-:S03]  /*0570*/  IMAD.MOV.U32 R5, RZ, RZ, R0 ;  /* 0x000000ffff057224 */ /* 0x000fc600078e0000 */
[----:B------:R-:W-:-:S04]  /*0580*/  IADD3 R8, PT, PT, R7, -0x1, RZ ;  /* 0xffffffff07087810 */ /* 0x000fc80007ffe0ff */
[----:B------:R-:W-:-:S13]  /*0590*/  ISETP.GT.U32.OR P0, PT, R8, 0xfd, !PT ;  /* 0x000000fd0800780c */ /* 0x000fda0007f04470 */
[----:B------:R-:W-:Y:S01]  /*05a0*/  @!P0 IMAD.MOV.U32 R6, RZ, RZ, RZ ;  /* 0x000000ffff068224 */ /* 0x000fe200078e00ff */
[----:B------:R-:W-:Y:S06]  /*05b0*/  @!P0 BRA `(.L_x_18) ;  /* 0x00000000004c8947 */ /* 0x000fec0003800000 */
[----:B------:R-:W-:-:S13]  /*05c0*/  FSETP.GTU.FTZ.AND P0, PT, |R0|, +INF , PT ;  /* 0x7f8000000000780b */ /* 0x000fda0003f1c200 */
[----:B------:R-:W-:Y:S05]  /*05d0*/  @P0 BREAK.RELIABLE B2 ;  /* 0x0000000000020942 */ /* 0x000fea0003800100 */
[----:B------:R-:W-:Y:S05]  /*05e0*/  @P0 BRA `(.L_x_19) ;  /* 0x0000000400400947 */ /* 0x000fea0003800000 */
[----:B------:R-:W-:-:S05]  /*05f0*/  IMAD.MOV.U32 R6, RZ, RZ, 0x437f0000 ;  /* 0x437f0000ff067424 */ /* 0x000fca00078e00ff */
[----:B------:R-:W-:-:S13]  /*0600*/  LOP3.LUT P0, RZ, R6, 0x7fffffff, R5, 0xc8, !PT ;  /* 0x7fffffff06ff7812 */ /* 0x000fda000780c805 */
[----:B------:R-:W-:Y:S05]  /*0610*/  @!P0 BREAK.RELIABLE B2 ;  /* 0x0000000000028942 */ /* 0x000fea0003800100 */
[----:B------:R-:W-:Y:S05]  /*0620*/  @!P0 BRA `(.L_x_20) ;  /* 0x0000000400288947 */ /* 0x000fea0003800000 */
[----:B------:R-:W-:-:S13]  /*0630*/  LOP3.LUT P0, RZ, R5, 0x7fffffff, RZ, 0xc0, !PT ;  /* 0x7fffffff05ff7812 */ /* 0x000fda000780c0ff */
[----:B------:R-:W-:Y:S05]  /*0640*/  @!P0 BREAK.RELIABLE B2 ;  /* 0x0000000000028942 */ /* 0x000fea0003800100 */
[----:B------:R-:W-:Y:S05]  /*0650*/  @!P0 BRA `(.L_x_21) ;  /* 0x0000000400148947 */ /* 0x000fea0003800000 */
[----:B------:R-:W-:Y:S02]  /*0660*/  FSETP.NEU.FTZ.AND P1, PT, |R0|, +INF , PT ;  /* 0x7f8000000000780b */ /* 0x000fe40003f3d200 */
[----:B------:R-:W-:-:S04]  /*0670*/  LOP3.LUT P0, RZ, R6, 0x7fffffff, RZ, 0xc0, !PT ;  /* 0x7fffffff06ff7812 */ /* 0x000fc8000780c0ff */
[----:B------:R-:W-:-:S13]  /*0680*/  PLOP3.LUT P0, PT, P1, P0, PT, 0x2f, 0xf2 ;  /* 0x0000000000f2781c */ /* 0x000fda0000f00577 */
[----:B------:R-:W-:Y:S05]  /*0690*/  @P0 BREAK.RELIABLE B2 ;  /* 0x0000000000020942 */ /* 0x000fea0003800100 */
[----:B------:R-:W-:Y:S05]  /*06a0*/  @P0 BRA `(.L_x_22) ;  /* 0x0000000000f40947 */ /* 0x000fea0003800000 */
[----:B------:R-:W-:-:S13]  /*06b0*/  ISETP.GE.AND P0, PT, R8, RZ, PT ;  /* 0x000000ff0800720c */ /* 0x000fda0003f06270 */
[----:B------:R-:W-:Y:S01]  /*06c0*/  @P0 MOV R6, RZ ;  /* 0x000000ff00060202 */ /* 0x000fe20000000f00 */
[----:B------:R-:W-:Y:S01]  /*06d0*/  @!P0 FFMA R5, R0, 1.84467440737095516160e+19, RZ ;  /* 0x5f80000000058823 */ /* 0x000fe200000000ff */
[----:B------:R-:W-:-:S07]  /*06e0*/  @!P0 IMAD.MOV.U32 R6, RZ, RZ, -0x40 ;  /* 0xffffffc0ff068424 */ /* 0x000fce00078e00ff */
.L_x_18:
[----:B------:R-:W-:Y:S05]  /*06f0*/  BSYNC.RELIABLE B2 ;  /* 0x0000000000027941 */ /* 0x000fea0003800100 */
.L_x_17:
[----:B------:R-:W-:Y:S01]  /*0700*/  UMOV UR4, 0x437f0000 ;  /* 0x437f000000047882 */ /* 0x000fe20000000000 */
[----:B------:R-:W-:Y:S01]  /*0710*/  VIADD R7, R7, 0xffffff81 ;  /* 0xffffff8107077836 */ /* 0x000fe20000000000 */
[----:B------:R-:W-:Y:S01]  /*0720*/  UIADD3 UR4, UPT, UPT, UR4, -0x3800000, URZ ;  /* 0xfc80000004047890 */ /* 0x000fe2000fffe0ff */
[----:B------:R-:W-:Y:S02]  /*0730*/  BSSY.RECONVERGENT B2, `(.L_x_23) ;  /* 0x0000033000027945 */ /* 0x000fe40003800200 */
[----:B------:R-:W-:Y:S01]  /*0740*/  IMAD R0, R7, -0x800000, R5 ;  /* 0xff80000007007824 */ /* 0x000fe200078e0205 */
[----:B------:R-:W-:Y:S02]  /*0750*/  IADD3 R6, PT, PT, R6, -0x7, R7 ;  /* 0xfffffff906067810 */ /* 0x000fe40007ffe007 */
[----:B------:R-:W-:-:S03]  /*0760*/  FADD.FTZ R9, -RZ, -UR4 ;  /* 0x80000004ff097e21 */ /* 0x000fc60008010100 */
[----:B------:R-:W0:Y:S02]  /*0770*/  MUFU.RCP R8, UR4 ;  /* 0x0000000400087d08 */ /* 0x000e240008001000 */
        /* <DEDUP_REMOVED lines=9> */
[----:B------:R-:W-:-:S05]  /*0810*/  IMAD.IADD R10, R0, 0x1, R6 ;  /* 0x00000001000a7824 */ /* 0x000fca00078e0206 */
[----:B------:R-:W-:-:S04]  /*0820*/  IADD3 R0, PT, PT, R10, -0x1, RZ ;  /* 0xffffffff0a007810 */ /* 0x000fc80007ffe0ff */
        /* <DEDUP_REMOVED lines=10> */
[C---:B------:R-:W-:Y:S01]  /*08d0*/  VIADD R7, R10.reuse, 0x20 ;  /* 0x000000200a077836 */ /* 0x040fe20000000000 */
[C---:B------:R-:W-:Y:S02]  /*08e0*/  ISETP.NE.AND P2, PT, R10.reuse, RZ, PT ;  /* 0x000000ff0a00720c */ /* 0x040fe40003f45270 */
[----:B------:R-:W-:Y:S02]  /*08f0*/  ISETP.NE.AND P1, PT, R10, RZ, PT ;  /* 0x000000ff0a00720c */ /* 0x000fe40003f25270 */
[----:B------:R-:W-:Y:S01]  /*0900*/  LOP3.LUT R6, R0, 0x7fffff, RZ, 0xc0, !PT ;  /* 0x007fffff00067812 */ /* 0x000fe200078ec0ff */
[CCC-:B------:R-:W-:Y:S01]  /*0910*/  FFMA.RP R0, R11.reuse, R9.reuse, R8.reuse ;  /* 0x000000090b007223 */ /* 0x1c0fe20000008008 */
[----:B------:R-:W-:Y:S01]  /*0920*/  FFMA.RM R11, R11, R9, R8 ;  /* 0x000000090b0b7223 */ /* 0x000fe20000004008 */
[----:B------:R-:W-:Y:S01]  /*0930*/  IMAD.MOV R9, RZ, RZ, -R10 ;  /* 0x000000ffff097224 */ /* 0x000fe200078e0a0a */
[----:B------:R-:W-:-:S03]  /*0940*/  LOP3.LUT R6, R6, 0x800000, RZ, 0xfc, !PT ;  /* 0x0080000006067812 */ /* 0x000fc600078efcff */
[----:B------:R-:W-:Y:S02]  /*0950*/  FSETP.NEU.FTZ.AND P0, PT, R0, R11, PT ;  /* 0x0000000b0000720b */ /* 0x000fe40003f1d000 */
[----:B------:R-:W-:Y:S02]  /*0960*/  SHF.L.U32 R7, R6, R7, RZ ;  /* 0x0000000706077219 */ /* 0x000fe400000006ff */
[----:B------:R-:W-:Y:S02]  /*0970*/  SEL R9, R9, RZ, P2 ;  /* 0x000000ff09097207 */ /* 0x000fe40001000000 */
[----:B------:R-:W-:Y:S02]  /*0980*/  ISETP.NE.AND P1, PT, R7, RZ, P1 ;  /* 0x000000ff0700720c */ /* 0x000fe40000f25270 */
[----:B------:R-:W-:Y:S02]  /*0990*/  SHF.R.U32.HI R9, RZ, R9, R6 ;  /* 0x00000009ff097219 */ /* 0x000fe40000011606 */
[----:B------:R-:W-:-:S02]  /*09a0*/  PLOP3.LUT P0, PT, P0, P1, PT, 0xf8, 0x8f ;  /* 0x00000000008f781c */ /* 0x000fc40000703f70 */
[----:B------:R-:W-:Y:S02]  /*09b0*/  SHF.R.U32.HI R7, RZ, 0x1, R9 ;  /* 0x00000001ff077819 */ /* 0x000fe40000011609 */
[----:B------:R-:W-:-:S04]  /*09c0*/  SEL R0, RZ, 0x1, !P0 ;  /* 0x00000001ff007807 */ /* 0x000fc80004000000 */
[----:B------:R-:W-:-:S04]  /*09d0*/  LOP3.LUT R0, R0, 0x1, R7, 0xf8, !PT ;  /* 0x0000000100007812 */ /* 0x000fc800078ef807 */
[----:B------:R-:W-:-:S05]  /*09e0*/  LOP3.LUT R0, R0, R9, RZ, 0xc0, !PT ;  /* 0x0000000900007212 */ /* 0x000fca00078ec0ff */
[----:B------:R-:W-:-:S05]  /*09f0*/  IMAD.IADD R0, R7, 0x1, R0 ;  /* 0x0000000107007824 */ /* 0x000fca00078e0200 */
[----:B------:R-:W-:Y:S01]  /*0a00*/  LOP3.LUT R5, R0, R5, RZ, 0xfc, !PT ;  /* 0x0000000500057212 */ /* 0x000fe200078efcff */
[----:B------:R-:W-:Y:S06]  /*0a10*/  BRA `(.L_x_26) ;  /* 0x0000000000107947 */ /* 0x000fec0003800000 */
.L_x_25:
[----:B------:R-:W-:-:S04]  /*0a20*/  LOP3.LUT R5, R5, 0x80000000, RZ, 0xc0, !PT ;  /* 0x8000000005057812 */ /* 0x000fc800078ec0ff */
[----:B------:R-:W-:Y:S01]  /*0a30*/  LOP3.LUT R5, R5, 0x7f800000, RZ, 0xfc, !PT ;  /* 0x7f80000005057812 */ /* 0x000fe200078efcff */
[----:B------:R-:W-:Y:S06]  /*0a40*/  BRA `(.L_x_26) ;  /* 0x0000000000047947 */ /* 0x000fec0003800000 */
.L_x_24:
[----:B------:R-:W-:-:S07]  /*0a50*/  LEA R5, R6, R5, 0x17 ;  /* 0x0000000506057211 */ /* 0x000fce00078eb8ff */
.L_x_26:
[----:B------:R-:W-:Y:S05]  /*0a60*/  BSYNC.RECONVERGENT B2 ;  /* 0x0000000000027941 */ /* 0x000fea0003800200 */
.L_x_23:
[----:B------:R-:W-:Y:S05]  /*0a70*/  BRA `(.L_x_27) ;  /* 0x0000000000207947 */ /* 0x000fea0003800000 */
.L_x_22:
[----:B------:R-:W-:-:S04]  /*0a80*/  LOP3.LUT R5, R6, 0x80000000, R5, 0x48, !PT ;  /* 0x8000000006057812 */ /* 0x000fc800078e4805 */
[----:B------:R-:W-:Y:S01]  /*0a90*/  LOP3.LUT R5, R5, 0x7f800000, RZ, 0xfc, !PT ;  /* 0x7f80000005057812 */ /* 0x000fe200078efcff */
[----:B------:R-:W-:Y:S06]  /*0aa0*/  BRA `(.L_x_27) ;  /* 0x0000000000147947 */ /* 0x000fec0003800000 */
.L_x_21:
[----:B------:R-:W-:Y:S01]  /*0ab0*/  LOP3.LUT R5, R6, 0x80000000, R5, 0x48, !PT ;  /* 0x8000000006057812 */ /* 0x000fe200078e4805 */
[----:B------:R-:W-:Y:S06]  /*0ac0*/  BRA `(.L_x_27) ;  /* 0x00000000000c7947 */ /* 0x000fec0003800000 */
.L_x_20:
[----:B------:R-:W0:Y:S01]  /*0ad0*/  MUFU.RSQ R5, -QNAN ;  /* 0xffc0000000057908 */ /* 0x000e220000001400 */
[----:B------:R-:W-:Y:S05]  /*0ae0*/  BRA `(.L_x_27) ;  /* 0x0000000000047947 */ /* 0x000fea0003800000 */
.L_x_19:
[----:B------:R-:W-:-:S07]  /*0af0*/  FADD.FTZ R5, R0, 255 ;  /* 0x437f000000057421 */ /* 0x000fce0000010000 */
.L_x_27:
[----:B------:R-:W-:Y:S05]  /*0b00*/  BSYNC.RECONVERGENT B0 ;  /* 0x0000000000007941 */ /* 0x000fea0003800200 */
.L_x_16:
[----:B0-----:R-:W-:Y:S02]  /*0b10*/  IMAD.MOV.U32 R7, RZ, RZ, R5 ;  /* 0x000000ffff077224 */ /* 0x001fe400078e0005 */
[----:B------:R-:W-:-:S04]  /*0b20*/  IMAD.MOV.U32 R5, RZ, RZ, 0x0 ;  /* 0x00000000ff057424 */ /* 0x000fc800078e00ff */
[----:B------:R-:W-:Y:S05]  /*0b30*/  RET.REL.NODEC R4 `(_Z15nhwc2nchwKernelPKhPfiiii) ;  /* 0xfffffff404307950 */ /* 0x000fea0003c3ffff */
.L_x_28:
        /* <DEDUP_REMOVED lines=12> */
.L_x_30:


//--------------------- .nv.shared.reserved.0     --------------------------
	.section	.nv.shared.reserved.0,"aw",@nobits
	.weak		__nv_reservedSMEM_offset_0_alias
	.size		__nv_reservedSMEM_offset_0_alias, 0, 64
	.other		__nv_reservedSMEM_offset_0_alias,@"STO_CUDA_RESERVED_SHARED STV_DEFAULT"
__nv_reservedSMEM_offset_0_alias:
	.zero		0
	.zero		64


//--------------------- .nv.constant0._Z22normalizeChannelKernelIfEvPT_mS0_S0_ --------------------------
	.section	.nv.constant0._Z22normalizeChannelKernelIfEvPT_mS0_S0_,"a",@progbits
	.sectionflags	@""
	.align	4
.nv.constant0._Z22normalizeChannelKernelIfEvPT_mS0_S0_:
	.zero		920


//--------------------- .nv.constant0._Z15nhwc2nchwKernelPKhPfiiii --------------------------
	.section	.nv.constant0._Z15nhwc2nchwKernelPKhPfiiii,"a",@progbits
	.sectionflags	@""
	.align	4
.nv.constant0._Z15nhwc2nchwKernelPKhPfiiii:
	.zero		928


//--------------------- SYMBOLS --------------------------

	.type		.nv.reservedSmem.offset0,@object
	.size		.nv.reservedSmem.offset0,0x4
